//
// Generated by NVIDIA NVVM Compiler
//
// Compiler Build ID: CL-36424714
// Cuda compilation tools, release 13.0, V13.0.88
// Based on NVVM 20.0.0
//

.version 9.0
.target sm_100
.address_size 64

	// .globl	_Z22Multiplica_Matrices_GMPfS_S_ii

.visible .entry _Z22Multiplica_Matrices_GMPfS_S_ii(
	.param .u64 .ptr .align 1 _Z22Multiplica_Matrices_GMPfS_S_ii_param_0,
	.param .u64 .ptr .align 1 _Z22Multiplica_Matrices_GMPfS_S_ii_param_1,
	.param .u64 .ptr .align 1 _Z22Multiplica_Matrices_GMPfS_S_ii_param_2,
	.param .u32 _Z22Multiplica_Matrices_GMPfS_S_ii_param_3,
	.param .u32 _Z22Multiplica_Matrices_GMPfS_S_ii_param_4
)
{
	.reg .pred 	%p<13>;
	.reg .b32 	%r<40>;
	.reg .b32 	%f<68>;
	.reg .b64 	%rd<67>;

	ld.param.u64 	%rd14, [_Z22Multiplica_Matrices_GMPfS_S_ii_param_1];
	ld.param.u64 	%rd15, [_Z22Multiplica_Matrices_GMPfS_S_ii_param_2];
	ld.param.u32 	%r18, [_Z22Multiplica_Matrices_GMPfS_S_ii_param_3];
	ld.param.u32 	%r17, [_Z22Multiplica_Matrices_GMPfS_S_ii_param_4];
	cvta.to.global.u64 	%rd1, %rd15;
	cvta.to.global.u64 	%rd2, %rd14;
	mov.u32 	%r19, %ctaid.x;
	mov.u32 	%r20, %ntid.x;
	mov.u32 	%r21, %tid.x;
	mad.lo.s32 	%r1, %r19, %r20, %r21;
	mov.u32 	%r22, %ctaid.y;
	mov.u32 	%r23, %ntid.y;
	mov.u32 	%r24, %tid.y;
	mad.lo.s32 	%r25, %r22, %r23, %r24;
	mul.lo.s32 	%r2, %r17, %r25;
	setp.ge.s32 	%p1, %r25, %r18;
	setp.ge.s32 	%p2, %r1, %r17;
	or.pred  	%p3, %p1, %p2;
	@%p3 bra 	$L__BB0_14;
	setp.lt.s32 	%p4, %r17, 1;
	mov.f32 	%f67, 0f00000000;
	@%p4 bra 	$L__BB0_13;
	and.b32  	%r3, %r17, 7;
	setp.lt.u32 	%p5, %r17, 8;
	mov.f32 	%f67, 0f00000000;
	mov.b32 	%r38, 0;
	@%p5 bra 	$L__BB0_5;
	and.b32  	%r38, %r17, 2147483640;
	neg.s32 	%r36, %r38;
	mul.wide.u32 	%rd16, %r17, 4;
	add.s64 	%rd3, %rd1, %rd16;
	shl.b32 	%r6, %r17, 3;
	mul.wide.u32 	%rd17, %r17, 8;
	add.s64 	%rd4, %rd1, %rd17;
	mul.wide.u32 	%rd18, %r17, 12;
	add.s64 	%rd5, %rd1, %rd18;
	mul.wide.u32 	%rd19, %r17, 16;
	add.s64 	%rd6, %rd1, %rd19;
	mul.wide.u32 	%rd20, %r17, 20;
	add.s64 	%rd7, %rd1, %rd20;
	mul.wide.u32 	%rd21, %r17, 24;
	add.s64 	%rd8, %rd1, %rd21;
	mul.wide.u32 	%rd22, %r17, 28;
	add.s64 	%rd9, %rd1, %rd22;
	mul.wide.u32 	%rd23, %r2, 4;
	add.s64 	%rd24, %rd23, %rd2;
	add.s64 	%rd66, %rd24, 16;
	mov.f32 	%f67, 0f00000000;
	mov.u32 	%r35, %r1;
$L__BB0_4:
	.pragma "nounroll";
	mul.wide.s32 	%rd25, %r35, 4;
	add.s64 	%rd26, %rd3, %rd25;
	add.s64 	%rd27, %rd4, %rd25;
	add.s64 	%rd28, %rd5, %rd25;
	add.s64 	%rd29, %rd6, %rd25;
	add.s64 	%rd30, %rd7, %rd25;
	add.s64 	%rd31, %rd8, %rd25;
	add.s64 	%rd32, %rd9, %rd25;
	add.s64 	%rd33, %rd1, %rd25;
	ld.global.f32 	%f17, [%rd66+-16];
	ld.global.f32 	%f18, [%rd33];
	fma.rn.f32 	%f19, %f17, %f18, %f67;
	ld.global.f32 	%f20, [%rd66+-12];
	ld.global.f32 	%f21, [%rd26];
	fma.rn.f32 	%f22, %f20, %f21, %f19;
	ld.global.f32 	%f23, [%rd66+-8];
	ld.global.f32 	%f24, [%rd27];
	fma.rn.f32 	%f25, %f23, %f24, %f22;
	ld.global.f32 	%f26, [%rd66+-4];
	ld.global.f32 	%f27, [%rd28];
	fma.rn.f32 	%f28, %f26, %f27, %f25;
	ld.global.f32 	%f29, [%rd66];
	ld.global.f32 	%f30, [%rd29];
	fma.rn.f32 	%f31, %f29, %f30, %f28;
	ld.global.f32 	%f32, [%rd66+4];
	ld.global.f32 	%f33, [%rd30];
	fma.rn.f32 	%f34, %f32, %f33, %f31;
	ld.global.f32 	%f35, [%rd66+8];
	ld.global.f32 	%f36, [%rd31];
	fma.rn.f32 	%f37, %f35, %f36, %f34;
	ld.global.f32 	%f38, [%rd66+12];
	ld.global.f32 	%f39, [%rd32];
	fma.rn.f32 	%f67, %f38, %f39, %f37;
	add.s32 	%r36, %r36, 8;
	add.s32 	%r35, %r35, %r6;
	add.s64 	%rd66, %rd66, 32;
	setp.ne.s32 	%p6, %r36, 0;
	@%p6 bra 	$L__BB0_4;
$L__BB0_5:
	setp.eq.s32 	%p7, %r3, 0;
	@%p7 bra 	$L__BB0_13;
	and.b32  	%r12, %r17, 3;
	setp.lt.u32 	%p8, %r3, 4;
	@%p8 bra 	$L__BB0_8;
	add.s32 	%r27, %r38, %r2;
	mul.wide.u32 	%rd34, %r27, 4;
	add.s64 	%rd35, %rd2, %rd34;
	ld.global.f32 	%f41, [%rd35];
	mad.lo.s32 	%r28, %r38, %r17, %r1;
	mul.wide.s32 	%rd36, %r28, 4;
	add.s64 	%rd37, %rd1, %rd36;
	ld.global.f32 	%f42, [%rd37];
	fma.rn.f32 	%f43, %f41, %f42, %f67;
	cvt.u64.u32 	%rd38, %r2;
	cvt.u64.u32 	%rd39, %r38;
	add.s64 	%rd40, %rd39, %rd38;
	shl.b64 	%rd41, %rd40, 2;
	add.s64 	%rd42, %rd2, %rd41;
	ld.global.f32 	%f44, [%rd42+4];
	mul.wide.u32 	%rd43, %r17, 4;
	add.s64 	%rd44, %rd37, %rd43;
	ld.global.f32 	%f45, [%rd44];
	fma.rn.f32 	%f46, %f44, %f45, %f43;
	ld.global.f32 	%f47, [%rd42+8];
	add.s64 	%rd45, %rd44, %rd43;
	ld.global.f32 	%f48, [%rd45];
	fma.rn.f32 	%f49, %f47, %f48, %f46;
	ld.global.f32 	%f50, [%rd42+12];
	add.s64 	%rd46, %rd45, %rd43;
	ld.global.f32 	%f51, [%rd46];
	fma.rn.f32 	%f67, %f50, %f51, %f49;
	add.s32 	%r38, %r38, 4;
$L__BB0_8:
	setp.eq.s32 	%p9, %r12, 0;
	@%p9 bra 	$L__BB0_13;
	setp.eq.s32 	%p10, %r12, 1;
	@%p10 bra 	$L__BB0_11;
	add.s32 	%r29, %r38, %r2;
	mul.wide.u32 	%rd47, %r29, 4;
	add.s64 	%rd48, %rd2, %rd47;
	ld.global.f32 	%f53, [%rd48];
	mad.lo.s32 	%r30, %r38, %r17, %r1;
	mul.wide.s32 	%rd49, %r30, 4;
	add.s64 	%rd50, %rd1, %rd49;
	ld.global.f32 	%f54, [%rd50];
	fma.rn.f32 	%f55, %f53, %f54, %f67;
	cvt.u64.u32 	%rd51, %r2;
	cvt.u64.u32 	%rd52, %r38;
	add.s64 	%rd53, %rd52, %rd51;
	shl.b64 	%rd54, %rd53, 2;
	add.s64 	%rd55, %rd2, %rd54;
	ld.global.f32 	%f56, [%rd55+4];
	mul.wide.u32 	%rd56, %r17, 4;
	add.s64 	%rd57, %rd50, %rd56;
	ld.global.f32 	%f57, [%rd57];
	fma.rn.f32 	%f67, %f56, %f57, %f55;
	add.s32 	%r38, %r38, 2;
$L__BB0_11:
	and.b32  	%r31, %r17, 1;
	setp.eq.b32 	%p11, %r31, 1;
	not.pred 	%p12, %p11;
	@%p12 bra 	$L__BB0_13;
	add.s32 	%r32, %r38, %r2;
	mul.wide.u32 	%rd58, %r32, 4;
	add.s64 	%rd59, %rd2, %rd58;
	ld.global.f32 	%f58, [%rd59];
	mad.lo.s32 	%r33, %r38, %r17, %r1;
	mul.wide.s32 	%rd60, %r33, 4;
	add.s64 	%rd61, %rd1, %rd60;
	ld.global.f32 	%f59, [%rd61];
	fma.rn.f32 	%f67, %f58, %f59, %f67;
$L__BB0_13:
	ld.param.u64 	%rd65, [_Z22Multiplica_Matrices_GMPfS_S_ii_param_0];
	add.s32 	%r34, %r2, %r1;
	cvta.to.global.u64 	%rd62, %rd65;
	mul.wide.s32 	%rd63, %r34, 4;
	add.s64 	%rd64, %rd62, %rd63;
	st.global.f32 	[%rd64], %f67;
$L__BB0_14:
	ret;

}
	// .globl	_Z16Suma_Matrices_GMPfS_S_i
.visible .entry _Z16Suma_Matrices_GMPfS_S_i(
	.param .u64 .ptr .align 1 _Z16Suma_Matrices_GMPfS_S_i_param_0,
	.param .u64 .ptr .align 1 _Z16Suma_Matrices_GMPfS_S_i_param_1,
	.param .u64 .ptr .align 1 _Z16Suma_Matrices_GMPfS_S_i_param_2,
	.param .u32 _Z16Suma_Matrices_GMPfS_S_i_param_3
)
{
	.reg .pred 	%p<2>;
	.reg .b32 	%r<6>;
	.reg .b32 	%f<4>;
	.reg .b64 	%rd<11>;

	ld.param.u64 	%rd1, [_Z16Suma_Matrices_GMPfS_S_i_param_0];
	ld.param.u64 	%rd2, [_Z16Suma_Matrices_GMPfS_S_i_param_1];
	ld.param.u64 	%rd3, [_Z16Suma_Matrices_GMPfS_S_i_param_2];
	ld.param.u32 	%r2, [_Z16Suma_Matrices_GMPfS_S_i_param_3];
	mov.u32 	%r3, %ctaid.x;
	mov.u32 	%r4, %ntid.x;
	mov.u32 	%r5, %tid.x;
	mad.lo.s32 	%r1, %r3, %r4, %r5;
	setp.ge.s32 	%p1, %r1, %r2;
	@%p1 bra 	$L__BB1_2;
	cvta.to.global.u64 	%rd4, %rd2;
	cvta.to.global.u64 	%rd5, %rd3;
	cvta.to.global.u64 	%rd6, %rd1;
	mul.wide.s32 	%rd7, %r1, 4;
	add.s64 	%rd8, %rd4, %rd7;
	ld.global.f32 	%f1, [%rd8];
	add.s64 	%rd9, %rd5, %rd7;
	ld.global.f32 	%f2, [%rd9];
	add.f32 	%f3, %f1, %f2;
	add.s64 	%rd10, %rd6, %rd7;
	st.global.f32 	[%rd10], %f3;
$L__BB1_2:
	ret;

}


// ===== COMPILED SASS (sm_100) =====

	.target	sm_100

	.elftype	@"ET_EXEC"


//--------------------- .note.nv.tkinfo           --------------------------
	.section	.note.nv.tkinfo,"",@"SHT_NOTE"
	.sectionflags	@"SHF_NOTE_NV_TKINFO"
	.tkinfo
        /*0018*/ 	.word	0x00000002
        /*0030*/ 	.string	""
        /*0030*/ 	.string	"ptxas"
        /*0030*/ 	.string	"Cuda compilation tools, release 13.0, V13.0.88"
        /*0030*/ 	.string	"Build cuda_13.0.r13.0/compiler.36424714_0"
        /*0030*/ 	.string	"-arch sm_100 -m 64 "



//--------------------- .note.nv.cuinfo           --------------------------
	.section	.note.nv.cuinfo,"",@"SHT_NOTE"
	.sectionflags	@"SHF_NOTE_NV_CUINFO"
        /*0018*/ 	.short	0x0002
        /*001a*/ 	.short	0x0064
        /*001c*/ 	.short	0x0082
	.zero		2


//--------------------- .nv.info                  --------------------------
	.section	.nv.info,"",@"SHT_CUDA_INFO"
	.align	4


	//----- nvinfo : EIATTR_REGCOUNT
	.align		4
        /*0000*/ 	.byte	0x04, 0x2f
        /*0002*/ 	.short	(.L_1 - .L_0)
	.align		4
.L_0:
        /*0004*/ 	.word	index@(_Z22Multiplica_Matrices_GMPfS_S_ii)
        /*0008*/ 	.word	0x0000001e


	//----- nvinfo : EIATTR_FRAME_SIZE
	.align		4
.L_1:
        /*000c*/ 	.byte	0x04, 0x11
        /*000e*/ 	.short	(.L_3 - .L_2)
	.align		4
.L_2:
        /*0010*/ 	.word	index@(_Z22Multiplica_Matrices_GMPfS_S_ii)
        /*0014*/ 	.word	0x00000000


	//----- nvinfo : EIATTR_REGCOUNT
	.align		4
.L_3:
        /*0018*/ 	.byte	0x04, 0x2f
        /*001a*/ 	.short	(.L_5 - .L_4)
	.align		4
.L_4:
        /*001c*/ 	.word	index@(_Z16Suma_Matrices_GMPfS_S_i)
        /*0020*/ 	.word	0x0000000c


	//----- nvinfo : EIATTR_FRAME_SIZE
	.align		4
.L_5:
        /*0024*/ 	.byte	0x04, 0x11
        /*0026*/ 	.short	(.L_7 - .L_6)
	.align		4
.L_6:
        /*0028*/ 	.word	index@(_Z16Suma_Matrices_GMPfS_S_i)
        /*002c*/ 	.word	0x00000000


	//----- nvinfo : EIATTR_MIN_STACK_SIZE
	.align		4
.L_7:
        /*0030*/ 	.byte	0x04, 0x12
        /*0032*/ 	.short	(.L_9 - .L_8)
	.align		4
.L_8:
        /*0034*/ 	.word	index@(_Z16Suma_Matrices_GMPfS_S_i)
        /*0038*/ 	.word	0x00000000


	//----- nvinfo : EIATTR_MIN_STACK_SIZE
	.align		4
.L_9:
        /*003c*/ 	.byte	0x04, 0x12
        /*003e*/ 	.short	(.L_11 - .L_10)
	.align		4
.L_10:
        /*0040*/ 	.word	index@(_Z22Multiplica_Matrices_GMPfS_S_ii)
        /*0044*/ 	.word	0x00000000
.L_11:


//--------------------- .nv.compat                --------------------------
	.section	.nv.compat,"",@"SHT_CUDA_COMPAT_INFO"
	.align	4
        /*0000*/ 	.byte	0x02, 0x09, 0x00, 0x00, 0x02, 0x02, 0x01, 0x00, 0x02, 0x05, 0x05, 0x00, 0x03, 0x07, 0x01, 0x01
        /*0010*/ 	.byte	0x02, 0x03, 0x00, 0x00, 0x02, 0x06, 0x01, 0x00, 0x04, 0x0b, 0x08, 0x00, 0x09, 0x00, 0x00, 0x00
        /*0020*/ 	.byte	0x00, 0x00, 0x00, 0x00


//--------------------- .nv.info._Z16Suma_Matrices_GMPfS_S_i --------------------------
	.section	.nv.info._Z16Suma_Matrices_GMPfS_S_i,"",@"SHT_CUDA_INFO"
	.sectionflags	@""
	.align	4


	//----- nvinfo : EIATTR_CUDA_API_VERSION
	.align		4
        /*0000*/ 	.byte	0x04, 0x37
        /*0002*/ 	.short	(.L_13 - .L_12)
.L_12:
        /*0004*/ 	.word	0x00000082


	//----- nvinfo : EIATTR_KPARAM_INFO
	.align		4
.L_13:
        /*0008*/ 	.byte	0x04, 0x17
        /*000a*/ 	.short	(.L_15 - .L_14)
.L_14:
        /*000c*/ 	.word	0x00000000
        /*0010*/ 	.short	0x0003
        /*0012*/ 	.short	0x0018
        /*0014*/ 	.byte	0x00, 0xf0, 0x11, 0x00


	//----- nvinfo : EIATTR_KPARAM_INFO
	.align		4
.L_15:
        /*0018*/ 	.byte	0x04, 0x17
        /*001a*/ 	.short	(.L_17 - .L_16)
.L_16:
        /*001c*/ 	.word	0x00000000
        /*0020*/ 	.short	0x0002
        /*0022*/ 	.short	0x0010
        /*0024*/ 	.byte	0x00, 0xf5, 0x21, 0x00


	//----- nvinfo : EIATTR_KPARAM_INFO
	.align		4
.L_17:
        /*0028*/ 	.byte	0x04, 0x17
        /*002a*/ 	.short	(.L_19 - .L_18)
.L_18:
        /*002c*/ 	.word	0x00000000
        /*0030*/ 	.short	0x0001
        /*0032*/ 	.short	0x0008
        /*0034*/ 	.byte	0x00, 0xf5, 0x21, 0x00


	//----- nvinfo : EIATTR_KPARAM_INFO
	.align		4
.L_19:
        /*0038*/ 	.byte	0x04, 0x17
        /*003a*/ 	.short	(.L_21 - .L_20)
.L_20:
        /*003c*/ 	.word	0x00000000
        /*0040*/ 	.short	0x0000
        /*0042*/ 	.short	0x0000
        /*0044*/ 	.byte	0x00, 0xf5, 0x21, 0x00


	//----- nvinfo : EIATTR_SPARSE_MMA_MASK
	.align		4
.L_21:
        /*0048*/ 	.byte	0x03, 0x50
        /*004a*/ 	.short	0x0000


	//----- nvinfo : EIATTR_MAXREG_COUNT
	.align		4
        /*004c*/ 	.byte	0x03, 0x1b
        /*004e*/ 	.short	0x00ff


	//----- nvinfo : EIATTR_MERCURY_ISA_VERSION
	.align		4
        /*0050*/ 	.byte	0x03, 0x5f
        /*0052*/ 	.short	0x0101


	//----- nvinfo : EIATTR_VRC_CTA_INIT_COUNT
	.align		4
        /*0054*/ 	.byte	0x02, 0x4a
	.zero		1
	.zero		1


	//----- nvinfo : EIATTR_EXIT_INSTR_OFFSETS
	.align		4
        /*0058*/ 	.byte	0x04, 0x1c
        /*005a*/ 	.short	(.L_23 - .L_22)


	//   ....[0]....
.L_22:
        /*005c*/ 	.word	0x00000070


	//   ....[1]....
        /*0060*/ 	.word	0x00000130


	//----- nvinfo : EIATTR_CBANK_PARAM_SIZE
	.align		4
.L_23:
        /*0064*/ 	.byte	0x03, 0x19
        /*0066*/ 	.short	0x001c


	//----- nvinfo : EIATTR_PARAM_CBANK
	.align		4
        /*0068*/ 	.byte	0x04, 0x0a
        /*006a*/ 	.short	(.L_25 - .L_24)
	.align		4
.L_24:
        /*006c*/ 	.word	index@(.nv.constant0._Z16Suma_Matrices_GMPfS_S_i)
        /*0070*/ 	.short	0x0380
        /*0072*/ 	.short	0x001c


	//----- nvinfo : EIATTR_SW_WAR
	.align		4
.L_25:
        /*0074*/ 	.byte	0x04, 0x36
        /*0076*/ 	.short	(.L_27 - .L_26)
.L_26:
        /*0078*/ 	.word	0x00000008
.L_27:


//--------------------- .nv.info._Z22Multiplica_Matrices_GMPfS_S_ii --------------------------
	.section	.nv.info._Z22Multiplica_Matrices_GMPfS_S_ii,"",@"SHT_CUDA_INFO"
	.sectionflags	@""
	.align	4


	//----- nvinfo : EIATTR_CUDA_API_VERSION
	.align		4
        /*0000*/ 	.byte	0x04, 0x37
        /*0002*/ 	.short	(.L_29 - .L_28)
.L_28:
        /*0004*/ 	.word	0x00000082


	//----- nvinfo : EIATTR_KPARAM_INFO
	.align		4
.L_29:
        /*0008*/ 	.byte	0x04, 0x17
        /*000a*/ 	.short	(.L_31 - .L_30)
.L_30:
        /*000c*/ 	.word	0x00000000
        /*0010*/ 	.short	0x0004
        /*0012*/ 	.short	0x001c
        /*0014*/ 	.byte	0x00, 0xf0, 0x11, 0x00


	//----- nvinfo : EIATTR_KPARAM_INFO
	.align		4
.L_31:
        /*0018*/ 	.byte	0x04, 0x17
        /*001a*/ 	.short	(.L_33 - .L_32)
.L_32:
        /*001c*/ 	.word	0x00000000
        /*0020*/ 	.short	0x0003
        /*0022*/ 	.short	0x0018
        /*0024*/ 	.byte	0x00, 0xf0, 0x11, 0x00


	//----- nvinfo : EIATTR_KPARAM_INFO
	.align		4
.L_33:
        /*0028*/ 	.byte	0x04, 0x17
        /*002a*/ 	.short	(.L_35 - .L_34)
.L_34:
        /*002c*/ 	.word	0x00000000
        /*0030*/ 	.short	0x0002
        /*0032*/ 	.short	0x0010
        /*0034*/ 	.byte	0x00, 0xf5, 0x21, 0x00


	//----- nvinfo : EIATTR_KPARAM_INFO
	.align		4
.L_35:
        /*0038*/ 	.byte	0x04, 0x17
        /*003a*/ 	.short	(.L_37 - .L_36)
.L_36:
        /*003c*/ 	.word	0x00000000
        /*0040*/ 	.short	0x0001
        /*0042*/ 	.short	0x0008
        /*0044*/ 	.byte	0x00, 0xf5, 0x21, 0x00


	//----- nvinfo : EIATTR_KPARAM_INFO
	.align		4
.L_37:
        /*0048*/ 	.byte	0x04, 0x17
        /*004a*/ 	.short	(.L_39 - .L_38)
.L_38:
        /*004c*/ 	.word	0x00000000
        /*0050*/ 	.short	0x0000
        /*0052*/ 	.short	0x0000
        /*0054*/ 	.byte	0x00, 0xf5, 0x21, 0x00


	//----- nvinfo : EIATTR_SPARSE_MMA_MASK
	.align		4
.L_39:
        /*0058*/ 	.byte	0x03, 0x50
        /*005a*/ 	.short	0x0000


	//----- nvinfo : EIATTR_MAXREG_COUNT
	.align		4
        /*005c*/ 	.byte	0x03, 0x1b
        /*005e*/ 	.short	0x00ff


	//----- nvinfo : EIATTR_MERCURY_ISA_VERSION
	.align		4
        /*0060*/ 	.byte	0x03, 0x5f
        /*0062*/ 	.short	0x0101


	//----- nvinfo : EIATTR_VRC_CTA_INIT_COUNT
	.align		4
        /*0064*/ 	.byte	0x02, 0x4a
	.zero		1
	.zero		1


	//----- nvinfo : EIATTR_EXIT_INSTR_OFFSETS
	.align		4
        /*0068*/ 	.byte	0x04, 0x1c
        /*006a*/ 	.short	(.L_41 - .L_40)


	//   ....[0]....
.L_40:
        /*006c*/ 	.word	0x000000c0


	//   ....[1]....
        /*0070*/ 	.word	0x00000ad0


	//----- nvinfo : EIATTR_CBANK_PARAM_SIZE
	.align		4
.L_41:
        /*0074*/ 	.byte	0x03, 0x19
        /*0076*/ 	.short	0x0020


	//----- nvinfo : EIATTR_PARAM_CBANK
	.align		4
        /*0078*/ 	.byte	0x04, 0x0a
        /*007a*/ 	.short	(.L_43 - .L_42)
	.align		4
.L_42:
        /*007c*/ 	.word	index@(.nv.constant0._Z22Multiplica_Matrices_GMPfS_S_ii)
        /*0080*/ 	.short	0x0380
        /*0082*/ 	.short	0x0020


	//----- nvinfo : EIATTR_SW_WAR
	.align		4
.L_43:
        /*0084*/ 	.byte	0x04, 0x36
        /*0086*/ 	.short	(.L_45 - .L_44)
.L_44:
        /*0088*/ 	.word	0x00000008
.L_45:


//--------------------- .nv.callgraph             --------------------------
	.section	.nv.callgraph,"",@"SHT_CUDA_CALLGRAPH"
	.align	4
	.sectionentsize	8
	.align		4
        /*0000*/ 	.word	0x00000000
	.align		4
        /*0004*/ 	.word	0xffffffff
	.align		4
        /*0008*/ 	.word	0x00000000
	.align		4
        /*000c*/ 	.word	0xfffffffe
	.align		4
        /*0010*/ 	.word	0x00000000
	.align		4
        /*0014*/ 	.word	0xfffffffd
	.align		4
        /*0018*/ 	.word	0x00000000
	.align		4
        /*001c*/ 	.word	0xfffffffc


//--------------------- .text._Z16Suma_Matrices_GMPfS_S_i --------------------------
	.section	.text._Z16Suma_Matrices_GMPfS_S_i,"ax",@progbits
	.align	128
        .global         _Z16Suma_Matrices_GMPfS_S_i
        .type           _Z16Suma_Matrices_GMPfS_S_i,@function
        .size           _Z16Suma_Matrices_GMPfS_S_i,(.L_x_6 - _Z16Suma_Matrices_GMPfS_S_i)
        .other          _Z16Suma_Matrices_GMPfS_S_i,@"STO_CUDA_ENTRY STV_DEFAULT"
_Z16Suma_Matrices_GMPfS_S_i:
.text._Z16Suma_Matrices_GMPfS_S_i:
[----:B------:R-:W-:Y:S01]  /*0000*/  LDC R1, c[0x0][0x37c] ;  /* 0x0000df00ff017b82 */ /* 0x000fe20000000800 */
[----:B------:R-:W0:Y:S07]  /*0010*/  S2R R0, SR_TID.X ;  /* 0x0000000000007919 */ /* 0x000e2e0000002100 */
[----:B------:R-:W0:Y:S01]  /*0020*/  S2UR UR4, SR_CTAID.X ;  /* 0x00000000000479c3 */ /* 0x000e220000002500 */
[----:B------:R-:W1:Y:S07]  /*0030*/  LDCU UR5, c[0x0][0x398] ;  /* 0x00007300ff0577ac */ /* 0x000e6e0008000800 */
[----:B------:R-:W0:Y:S02]  /*0040*/  LDC R9, c[0x0][0x360] ;  /* 0x0000d800ff097b82 */ /* 0x000e240000000800 */
[----:B0-----:R-:W-:-:S05]  /*0050*/  IMAD R9, R9, UR4, R0 ;  /* 0x0000000409097c24 */ /* 0x001fca000f8e0200 */
[----:B-1----:R-:W-:-:S13]  /*0060*/  ISETP.GE.AND P0, PT, R9, UR5, PT ;  /* 0x0000000509007c0c */ /* 0x002fda000bf06270 */
[----:B------:R-:W-:Y:S05]  /*0070*/  @P0 EXIT ;  /* 0x000000000000094d */ /* 0x000fea0003800000 */
[----:B------:R-:W0:Y:S01]  /*0080*/  LDC.64 R2, c[0x0][0x388] ;  /* 0x0000e200ff027b82 */ /* 0x000e220000000a00 */
[----:B------:R-:W1:Y:S07]  /*0090*/  LDCU.64 UR4, c[0x0][0x358] ;  /* 0x00006b00ff0477ac */ /* 0x000e6e0008000a00 */
[----:B------:R-:W2:Y:S08]  /*00a0*/  LDC.64 R4, c[0x0][0x390] ;  /* 0x0000e400ff047b82 */ /* 0x000eb00000000a00 */
[----:B------:R-:W3:Y:S01]  /*00b0*/  LDC.64 R6, c[0x0][0x380] ;  /* 0x0000e000ff067b82 */ /* 0x000ee20000000a00 */
[----:B0-----:R-:W-:-:S06]  /*00c0*/  IMAD.WIDE R2, R9, 0x4, R2 ;  /* 0x0000000409027825 */ /* 0x001fcc00078e0202 */
[----:B-1----:R-:W4:Y:S01]  /*00d0*/  LDG.E R2, desc[UR4][R2.64] ;  /* 0x0000000402027981 */ /* 0x002f22000c1e1900 */
[----:B--2---:R-:W-:-:S06]  /*00e0*/  IMAD.WIDE R4, R9, 0x4, R4 ;  /* 0x0000000409047825 */ /* 0x004fcc00078e0204 */
[----:B------:R-:W4:Y:S01]  /*00f0*/  LDG.E R5, desc[UR4][R4.64] ;  /* 0x0000000404057981 */ /* 0x000f22000c1e1900 */
[----:B---3--:R-:W-:-:S04]  /*0100*/  IMAD.WIDE R6, R9, 0x4, R6 ;  /* 0x0000000409067825 */ /* 0x008fc800078e0206 */
[----:B----4-:R-:W-:-:S05]  /*0110*/  FADD R9, R2, R5 ;  /* 0x0000000502097221 */ /* 0x010fca0000000000 */
[----:B------:R-:W-:Y:S01]  /*0120*/  STG.E desc[UR4][R6.64], R9 ;  /* 0x0000000906007986 */ /* 0x000fe2000c101904 */
[----:B------:R-:W-:Y:S05]  /*0130*/  EXIT ;  /* 0x000000000000794d */ /* 0x000fea0003800000 */
.L_x_0:
[----:B------:R-:W-:-:S00]  /*0140*/  BRA `(.L_x_0) ;  /* 0xfffffffc00fc7947 */ /* 0x000fc0000383ffff */
[----:B------:R-:W-:-:S00]  /*0150*/  NOP ;  /* 0x0000000000007918 */ /* 0x000fc00000000000 */
        /* <DEDUP_REMOVED lines=10> */
.L_x_6:


//--------------------- .text._Z22Multiplica_Matrices_GMPfS_S_ii --------------------------
	.section	.text._Z22Multiplica_Matrices_GMPfS_S_ii,"ax",@progbits
	.align	128
        .global         _Z22Multiplica_Matrices_GMPfS_S_ii
        .type           _Z22Multiplica_Matrices_GMPfS_S_ii,@function
        .size           _Z22Multiplica_Matrices_GMPfS_S_ii,(.L_x_7 - _Z22Multiplica_Matrices_GMPfS_S_ii)
        .other          _Z22Multiplica_Matrices_GMPfS_S_ii,@"STO_CUDA_ENTRY STV_DEFAULT"
_Z22Multiplica_Matrices_GMPfS_S_ii:
.text._Z22Multiplica_Matrices_GMPfS_S_ii:
[----:B------:R-:W-:Y:S01]  /*0000*/  LDC R1, c[0x0][0x37c] ;  /* 0x0000df00ff017b82 */ /* 0x000fe20000000800 */
[----:B------:R-:W0:Y:S07]  /*0010*/  S2R R3, SR_TID.X ;  /* 0x0000000000037919 */ /* 0x000e2e0000002100 */
[----:B------:R-:W0:Y:S01]  /*0020*/  S2UR UR4, SR_CTAID.X ;  /* 0x00000000000479c3 */ /* 0x000e220000002500 */
[----:B------:R-:W1:Y:S01]  /*0030*/  LDCU.64 UR20, c[0x0][0x398] ;  /* 0x00007300ff1477ac */ /* 0x000e620008000a00 */
[----:B------:R-:W2:Y:S06]  /*0040*/  S2R R2, SR_TID.Y ;  /* 0x0000000000027919 */ /* 0x000eac0000002200 */
[----:B------:R-:W0:Y:S08]  /*0050*/  LDC R0, c[0x0][0x360] ;  /* 0x0000d800ff007b82 */ /* 0x000e300000000800 */
[----:B------:R-:W2:Y:S08]  /*0060*/  S2UR UR5, SR_CTAID.Y ;  /* 0x00000000000579c3 */ /* 0x000eb00000002600 */
[----:B------:R-:W2:Y:S01]  /*0070*/  LDC R13, c[0x0][0x364] ;  /* 0x0000d900ff0d7b82 */ /* 0x000ea20000000800 */
[----:B0-----:R-:W-:-:S05]  /*0080*/  IMAD R0, R0, UR4, R3 ;  /* 0x0000000400007c24 */ /* 0x001fca000f8e0203 */
[----:B-1----:R-:W-:Y:S01]  /*0090*/  ISETP.GE.AND P0, PT, R0, UR21, PT ;  /* 0x0000001500007c0c */ /* 0x002fe2000bf06270 */
[----:B--2---:R-:W-:-:S05]  /*00a0*/  IMAD R13, R13, UR5, R2 ;  /* 0x000000050d0d7c24 */ /* 0x004fca000f8e0202 */
[----:B------:R-:W-:-:S13]  /*00b0*/  ISETP.GE.OR P0, PT, R13, UR20, P0 ;  /* 0x000000140d007c0c */ /* 0x000fda0008706670 */
[----:B------:R-:W-:Y:S05]  /*00c0*/  @P0 EXIT ;  /* 0x000000000000094d */ /* 0x000fea0003800000 */
[----:B------:R-:W-:Y:S01]  /*00d0*/  UISETP.GE.AND UP0, UPT, UR21, 0x1, UPT ;  /* 0x000000011500788c */ /* 0x000fe2000bf06270 */
[----:B------:R-:W-:Y:S02]  /*00e0*/  HFMA2 R12, -RZ, RZ, 0, 0 ;  /* 0x00000000ff0c7431 */ /* 0x000fe400000001ff */
[----:B------:R-:W-:Y:S01]  /*00f0*/  IMAD R13, R13, UR21, RZ ;  /* 0x000000150d0d7c24 */ /* 0x000fe2000f8e02ff */
[----:B------:R-:W0:Y:S05]  /*0100*/  LDCU.64 UR18, c[0x0][0x358] ;  /* 0x00006b00ff1277ac */ /* 0x000e2a0008000a00 */
[----:B------:R-:W-:Y:S05]  /*0110*/  BRA.U !UP0, `(.L_x_1) ;  /* 0x00000009085c7547 */ /* 0x000fea000b800000 */
[----:B------:R-:W-:Y:S01]  /*0120*/  UISETP.GE.U32.AND UP1, UPT, UR21, 0x8, UPT ;  /* 0x000000081500788c */ /* 0x000fe2000bf26070 */
[----:B------:R-:W-:Y:S01]  /*0130*/  MOV R12, RZ ;  /* 0x000000ff000c7202 */ /* 0x000fe20000000f00 */
[----:B------:R-:W-:Y:S01]  /*0140*/  ULOP3.LUT UR20, UR21, 0x7, URZ, 0xc0, !UPT ;  /* 0x0000000715147892 */ /* 0x000fe2000f8ec0ff */
[----:B------:R-:W-:-:S03]  /*0150*/  UMOV UR4, URZ ;  /* 0x000000ff00047c82 */ /* 0x000fc60008000000 */
[----:B------:R-:W-:-:S03]  /*0160*/  UISETP.NE.AND UP0, UPT, UR20, URZ, UPT ;  /* 0x000000ff1400728c */ /* 0x000fc6000bf05270 */
[----:B------:R-:W-:Y:S08]  /*0170*/  BRA.U !UP1, `(.L_x_2) ;  /* 0x0000000509007547 */ /* 0x000ff0000b800000 */
[----:B------:R-:W1:Y:S01]  /*0180*/  LDC.64 R2, c[0x0][0x388] ;  /* 0x0000e200ff027b82 */ /* 0x000e620000000a00 */
[----:B------:R-:W2:Y:S01]  /*0190*/  LDCU.64 UR22, c[0x0][0x390] ;  /* 0x00007200ff1677ac */ /* 0x000ea20008000a00 */
[----:B------:R-:W-:Y:S02]  /*01a0*/  MOV R12, RZ ;  /* 0x000000ff000c7202 */ /* 0x000fe40000000f00 */
[----:B------:R-:W-:Y:S01]  /*01b0*/  MOV R14, R0 ;  /* 0x00000000000e7202 */ /* 0x000fe20000000f00 */
[----:B------:R-:W-:-:S04]  /*01c0*/  ULOP3.LUT UR4, UR21, 0x7ffffff8, URZ, 0xc0, !UPT ;  /* 0x7ffffff815047892 */ /* 0x000fc8000f8ec0ff */
[----:B------:R-:W-:Y:S02]  /*01d0*/  UIADD3 UR5, UPT, UPT, -UR4, URZ, URZ ;  /* 0x000000ff04057290 */ /* 0x000fe4000fffe1ff */
[----:B--2---:R-:W-:Y:S02]  /*01e0*/  UIMAD.WIDE.U32 UR6, UR21, 0x8, UR22 ;  /* 0x00000008150678a5 */ /* 0x004fe4000f8e0016 */
[----:B------:R-:W-:Y:S02]  /*01f0*/  UIMAD.WIDE.U32 UR8, UR21, 0xc, UR22 ;  /* 0x0000000c150878a5 */ /* 0x000fe4000f8e0016 */
[----:B------:R-:W-:Y:S01]  /*0200*/  UIMAD.WIDE.U32 UR10, UR21, 0x10, UR22 ;  /* 0x00000010150a78a5 */ /* 0x000fe2000f8e0016 */
[----:B-1----:R-:W-:Y:S01]  /*0210*/  IMAD.WIDE.U32 R2, R13, 0x4, R2 ;  /* 0x000000040d027825 */ /* 0x002fe200078e0002 */
[----:B------:R-:W-:Y:S02]  /*0220*/  UIMAD.WIDE.U32 UR12, UR21, 0x14, UR22 ;  /* 0x00000014150c78a5 */ /* 0x000fe4000f8e0016 */
[----:B------:R-:W-:Y:S01]  /*0230*/  UIMAD.WIDE.U32 UR14, UR21, 0x18, UR22 ;  /* 0x00000018150e78a5 */ /* 0x000fe2000f8e0016 */
[----:B------:R-:W-:Y:S01]  /*0240*/  IADD3 R2, P0, PT, R2, 0x10, RZ ;  /* 0x0000001002027810 */ /* 0x000fe20007f1e0ff */
[----:B------:R-:W-:-:S03]  /*0250*/  UIMAD.WIDE.U32 UR16, UR21, 0x1c, UR22 ;  /* 0x0000001c151078a5 */ /* 0x000fc6000f8e0016 */
[----:B------:R-:W-:-:S09]  /*0260*/  IADD3.X R3, PT, PT, RZ, R3, RZ, P0, !PT ;  /* 0x00000003ff037210 */ /* 0x000fd200007fe4ff */
.L_x_3:
[----:B------:R-:W-:Y:S01]  /*0270*/  HFMA2 R23, -RZ, RZ, 0, 2.384185791015625e-07 ;  /* 0x00000004ff177431 */ /* 0x000fe200000001ff */
[----:B------:R-:W-:Y:S01]  /*0280*/  UIMAD.WIDE.U32 UR24, UR21, 0x4, UR22 ;  /* 0x00000004151878a5 */ /* 0x000fe2000f8e0016 */
[----:B------:R-:W-:Y:S01]  /*0290*/  IMAD.MOV.U32 R25, RZ, RZ, 0x4 ;  /* 0x00000004ff197424 */ /* 0x000fe200078e00ff */
[----:B0-----:R-:W2:Y:S04]  /*02a0*/  LDG.E R21, desc[UR18][R2.64+-0x10] ;  /* 0xfffff01202157981 */ /* 0x001ea8000c1e1900 */
[----:B------:R-:W-:Y:S01]  /*02b0*/  MOV R8, UR24 ;  /* 0x0000001800087c02 */ /* 0x000fe20008000f00 */
[----:B------:R-:W-:Y:S01]  /*02c0*/  HFMA2 R5, -RZ, RZ, 0, 2.384185791015625e-07 ;  /* 0x00000004ff057431 */ /* 0x000fe200000001ff */
[----:B------:R-:W-:Y:S01]  /*02d0*/  MOV R9, UR25 ;  /* 0x0000001900097c02 */ /* 0x000fe20008000f00 */
[C---:B------:R-:W-:Y:S01]  /*02e0*/  IMAD.WIDE R22, R14.reuse, R23, UR22 ;  /* 0x000000160e167e25 */ /* 0x040fe2000f8e0217 */
[----:B------:R-:W-:Y:S01]  /*02f0*/  MOV R11, 0x4 ;  /* 0x00000004000b7802 */ /* 0x000fe20000000f00 */
[----:B------:R-:W3:Y:S02]  /*0300*/  LDG.E R19, desc[UR18][R2.64+-0xc] ;  /* 0xfffff41202137981 */ /* 0x000ee4000c1e1900 */
[----:B------:R-:W-:-:S02]  /*0310*/  IMAD.WIDE R8, R14, 0x4, R8 ;  /* 0x000000040e087825 */ /* 0x000fc400078e0208 */
[----:B------:R-:W2:Y:S02]  /*0320*/  LDG.E R22, desc[UR18][R22.64] ;  /* 0x0000001216167981 */ /* 0x000ea4000c1e1900 */
[C---:B------:R-:W-:Y:S02]  /*0330*/  IMAD.WIDE R24, R14.reuse, R25, UR6 ;  /* 0x000000060e187e25 */ /* 0x040fe4000f8e0219 */
[----:B------:R0:W3:Y:S02]  /*0340*/  LDG.E R20, desc[UR18][R8.64] ;  /* 0x0000001208147981 */ /* 0x0000e4000c1e1900 */
[C---:B------:R-:W-:Y:S01]  /*0350*/  IMAD.WIDE R10, R14.reuse, R11, UR8 ;  /* 0x000000080e0a7e25 */ /* 0x040fe2000f8e020b */
[----:B------:R-:W-:Y:S01]  /*0360*/  MOV R7, 0x4 ;  /* 0x0000000400077802 */ /* 0x000fe20000000f00 */
[----:B------:R-:W4:Y:S02]  /*0370*/  LDG.E R18, desc[UR18][R24.64] ;  /* 0x0000001218127981 */ /* 0x000f24000c1e1900 */
[----:B------:R-:W-:-:S02]  /*0380*/  IMAD.WIDE R4, R14, R5, UR10 ;  /* 0x0000000a0e047e25 */ /* 0x000fc4000f8e0205 */
[----:B------:R-:W4:Y:S02]  /*0390*/  LDG.E R17, desc[UR18][R2.64+-0x8] ;  /* 0xfffff81202117981 */ /* 0x000f24000c1e1900 */
[----:B0-----:R-:W-:Y:S02]  /*03a0*/  HFMA2 R9, -RZ, RZ, 0, 2.384185791015625e-07 ;  /* 0x00000004ff097431 */ /* 0x001fe400000001ff */
[----:B------:R0:W5:Y:S01]  /*03b0*/  LDG.E R16, desc[UR18][R10.64] ;  /* 0x000000120a107981 */ /* 0x000162000c1e1900 */
[----:B------:R-:W-:-:S03]  /*03c0*/  IMAD.WIDE R6, R14, R7, UR12 ;  /* 0x0000000c0e067e25 */ /* 0x000fc6000f8e0207 */
[----:B------:R-:W5:Y:S01]  /*03d0*/  LDG.E R15, desc[UR18][R2.64+-0x4] ;  /* 0xfffffc12020f7981 */ /* 0x000f62000c1e1900 */
[----:B------:R-:W-:-:S03]  /*03e0*/  MOV R27, 0x4 ;  /* 0x00000004001b7802 */ /* 0x000fc60000000f00 */
[----:B------:R1:W5:Y:S01]  /*03f0*/  LDG.E R4, desc[UR18][R4.64] ;  /* 0x0000001204047981 */ /* 0x000362000c1e1900 */
[----:B------:R-:W-:-:S03]  /*0400*/  IMAD.WIDE R8, R14, R9, UR14 ;  /* 0x0000000e0e087e25 */ /* 0x000fc6000f8e0209 */
[----:B------:R-:W5:Y:S01]  /*0410*/  LDG.E R23, desc[UR18][R2.64] ;  /* 0x0000001202177981 */ /* 0x000f62000c1e1900 */
[----:B0-----:R-:W-:-:S03]  /*0420*/  IMAD.WIDE R10, R14, R27, UR16 ;  /* 0x000000100e0a7e25 */ /* 0x001fc6000f8e021b */
[----:B------:R-:W5:Y:S04]  /*0430*/  LDG.E R7, desc[UR18][R6.64] ;  /* 0x0000001206077981 */ /* 0x000f68000c1e1900 */
[----:B------:R-:W5:Y:S04]  /*0440*/  LDG.E R24, desc[UR18][R2.64+0x4] ;  /* 0x0000041202187981 */ /* 0x000f68000c1e1900 */
[----:B------:R-:W5:Y:S04]  /*0450*/  LDG.E R8, desc[UR18][R8.64] ;  /* 0x0000001208087981 */ /* 0x000f68000c1e1900 */
[----:B------:R-:W5:Y:S04]  /*0460*/  LDG.E R25, desc[UR18][R2.64+0x8] ;  /* 0x0000081202197981 */ /* 0x000f68000c1e1900 */
[----:B------:R-:W5:Y:S04]  /*0470*/  LDG.E R10, desc[UR18][R10.64] ;  /* 0x000000120a0a7981 */ /* 0x000f68000c1e1900 */
[----:B------:R0:W5:Y:S01]  /*0480*/  LDG.E R27, desc[UR18][R2.64+0xc] ;  /* 0x00000c12021b7981 */ /* 0x000162000c1e1900 */
[----:B------:R-:W-:-:S04]  /*0490*/  UIADD3 UR5, UPT, UPT, UR5, 0x8, URZ ;  /* 0x0000000805057890 */ /* 0x000fc8000fffe0ff */
[----:B------:R-:W-:Y:S01]  /*04a0*/  UISETP.NE.AND UP1, UPT, UR5, URZ, UPT ;  /* 0x000000ff0500728c */ /* 0x000fe2000bf25270 */
[----:B-1----:R-:W-:Y:S02]  /*04b0*/  MOV R5, UR21 ;  /* 0x0000001500057c02 */ /* 0x002fe40008000f00 */
[----:B0-----:R-:W-:Y:S02]  /*04c0*/  IADD3 R2, P0, PT, R2, 0x20, RZ ;  /* 0x0000002002027810 */ /* 0x001fe40007f1e0ff */
[----:B------:R-:W-:-:S03]  /*04d0*/  LEA R14, R5, R14, 0x3 ;  /* 0x0000000e050e7211 */ /* 0x000fc600078e18ff */
[----:B------:R-:W-:Y:S02]  /*04e0*/  IMAD.X R3, RZ, RZ, R3, P0 ;  /* 0x000000ffff037224 */ /* 0x000fe400000e0603 */
[----:B--2---:R-:W-:-:S04]  /*04f0*/  FFMA R22, R21, R22, R12 ;  /* 0x0000001615167223 */ /* 0x004fc8000000000c */
[----:B---3--:R-:W-:-:S04]  /*0500*/  FFMA R20, R19, R20, R22 ;  /* 0x0000001413147223 */ /* 0x008fc80000000016 */
[----:B----4-:R-:W-:-:S04]  /*0510*/  FFMA R18, R17, R18, R20 ;  /* 0x0000001211127223 */ /* 0x010fc80000000014 */
[----:B-----5:R-:W-:-:S04]  /*0520*/  FFMA R16, R15, R16, R18 ;  /* 0x000000100f107223 */ /* 0x020fc80000000012 */
[----:B------:R-:W-:-:S04]  /*0530*/  FFMA R23, R23, R4, R16 ;  /* 0x0000000417177223 */ /* 0x000fc80000000010 */
[----:B------:R-:W-:-:S04]  /*0540*/  FFMA R24, R24, R7, R23 ;  /* 0x0000000718187223 */ /* 0x000fc80000000017 */
[----:B------:R-:W-:-:S04]  /*0550*/  FFMA R8, R25, R8, R24 ;  /* 0x0000000819087223 */ /* 0x000fc80000000018 */
[----:B------:R-:W-:Y:S01]  /*0560*/  FFMA R12, R27, R10, R8 ;  /* 0x0000000a1b0c7223 */ /* 0x000fe20000000008 */
[----:B------:R-:W-:Y:S06]  /*0570*/  BRA.U UP1, `(.L_x_3) ;  /* 0xfffffffd013c7547 */ /* 0x000fec000b83ffff */
.L_x_2:
[----:B------:R-:W-:Y:S05]  /*0580*/  BRA.U !UP0, `(.L_x_1) ;  /* 0x0000000508407547 */ /* 0x000fea000b800000 */
[----:B------:R-:W-:Y:S02]  /*0590*/  UISETP.GE.U32.AND UP0, UPT, UR20, 0x4, UPT ;  /* 0x000000041400788c */ /* 0x000fe4000bf06070 */
[----:B------:R-:W-:-:S04]  /*05a0*/  ULOP3.LUT UR5, UR21, 0x3, URZ, 0xc0, !UPT ;  /* 0x0000000315057892 */ /* 0x000fc8000f8ec0ff */
[----:B------:R-:W-:-:S03]  /*05b0*/  UISETP.NE.AND UP1, UPT, UR5, URZ, UPT ;  /* 0x000000ff0500728c */ /* 0x000fc6000bf25270 */
[----:B------:R-:W-:Y:S08]  /*05c0*/  BRA.U !UP0, `(.L_x_4) ;  /* 0x00000001087c7547 */ /* 0x000ff0000b800000 */
[----:B------:R-:W1:Y:S01]  /*05d0*/  LDC.64 R6, c[0x0][0x390] ;  /* 0x0000e400ff067b82 */ /* 0x000e620000000a00 */
[----:B------:R-:W2:Y:S01]  /*05e0*/  LDCU.64 UR6, c[0x0][0x388] ;  /* 0x00007100ff0677ac */ /* 0x000ea20008000a00 */
[----:B------:R-:W-:Y:S02]  /*05f0*/  MOV R9, UR4 ;  /* 0x0000000400097c02 */ /* 0x000fe40008000f00 */
[C---:B------:R-:W-:Y:S02]  /*0600*/  IADD3 R3, PT, PT, R13.reuse, UR4, RZ ;  /* 0x000000040d037c10 */ /* 0x040fe4000fffe0ff */
[----:B------:R-:W-:Y:S01]  /*0610*/  IADD3 R10, P0, PT, R13, UR4, RZ ;  /* 0x000000040d0a7c10 */ /* 0x000fe2000ff1e0ff */
[----:B------:R-:W-:Y:S01]  /*0620*/  IMAD R9, R9, UR21, R0 ;  /* 0x0000001509097c24 */ /* 0x000fe2000f8e0200 */
[----:B------:R-:W3:Y:S01]  /*0630*/  LDC.64 R4, c[0x0][0x388] ;  /* 0x0000e200ff047b82 */ /* 0x000ee20000000a00 */
[----:B------:R-:W-:Y:S01]  /*0640*/  MOV R11, UR21 ;  /* 0x00000015000b7c02 */ /* 0x000fe20008000f00 */
[----:B------:R-:W-:-:S02]  /*0650*/  IMAD.U32 R15, RZ, RZ, UR21 ;  /* 0x00000015ff0f7e24 */ /* 0x000fc4000f8e00ff */
[----:B-1----:R-:W-:Y:S01]  /*0660*/  IMAD.WIDE R6, R9, 0x4, R6 ;  /* 0x0000000409067825 */ /* 0x002fe200078e0206 */
[----:B------:R-:W-:-:S05]  /*0670*/  MOV R9, UR21 ;  /* 0x0000001500097c02 */ /* 0x000fca0008000f00 */
[----:B------:R-:W-:Y:S02]  /*0680*/  IMAD.WIDE.U32 R8, R9, 0x4, R6 ;  /* 0x0000000409087825 */ /* 0x000fe400078e0006 */
[----:B0-----:R-:W4:Y:S02]  /*0690*/  LDG.E R6, desc[UR18][R6.64] ;  /* 0x0000001206067981 */ /* 0x001f24000c1e1900 */
[----:B---3--:R-:W-:Y:S01]  /*06a0*/  IMAD.WIDE.U32 R4, R3, 0x4, R4 ;  /* 0x0000000403047825 */ /* 0x008fe200078e0004 */
[----:B------:R-:W-:Y:S01]  /*06b0*/  IADD3.X R3, PT, PT, RZ, RZ, RZ, P0, !PT ;  /* 0x000000ffff037210 */ /* 0x000fe200007fe4ff */
[----:B------:R-:W3:Y:S01]  /*06c0*/  LDG.E R17, desc[UR18][R8.64] ;  /* 0x0000001208117981 */ /* 0x000ee2000c1e1900 */
[----:B--2---:R-:W-:-:S03]  /*06d0*/  LEA R2, P0, R10, UR6, 0x2 ;  /* 0x000000060a027c11 */ /* 0x004fc6000f8010ff */
[----:B------:R-:W4:Y:S01]  /*06e0*/  LDG.E R5, desc[UR18][R4.64] ;  /* 0x0000001204057981 */ /* 0x000f22000c1e1900 */
[----:B------:R-:W-:Y:S01]  /*06f0*/  LEA.HI.X R3, R10, UR7, R3, 0x2, P0 ;  /* 0x000000070a037c11 */ /* 0x000fe200080f1403 */
[----:B------:R-:W-:-:S04]  /*0700*/  IMAD.WIDE.U32 R10, R11, 0x4, R8 ;  /* 0x000000040b0a7825 */ /* 0x000fc800078e0008 */
[----:B------:R-:W3:Y:S01]  /*0710*/  LDG.E R16, desc[UR18][R2.64+0x4] ;  /* 0x0000041202107981 */ /* 0x000ee2000c1e1900 */
[----:B------:R-:W-:-:S03]  /*0720*/  IMAD.WIDE.U32 R14, R15, 0x4, R10 ;  /* 0x000000040f0e7825 */ /* 0x000fc600078e000a */
[----:B------:R-:W2:Y:S04]  /*0730*/  LDG.E R19, desc[UR18][R10.64] ;  /* 0x000000120a137981 */ /* 0x000ea8000c1e1900 */
[----:B------:R-:W2:Y:S04]  /*0740*/  LDG.E R18, desc[UR18][R2.64+0x8] ;  /* 0x0000081202127981 */ /* 0x000ea8000c1e1900 */
[----:B------:R-:W5:Y:S04]  /*0750*/  LDG.E R20, desc[UR18][R2.64+0xc] ;  /* 0x00000c1202147981 */ /* 0x000f68000c1e1900 */
[----:B------:R-:W5:Y:S01]  /*0760*/  LDG.E R14, desc[UR18][R14.64] ;  /* 0x000000120e0e7981 */ /* 0x000f62000c1e1900 */
[----:B------:R-:W-:Y:S01]  /*0770*/  UIADD3 UR4, UPT, UPT, UR4, 0x4, URZ ;  /* 0x0000000404047890 */ /* 0x000fe2000fffe0ff */
[----:B----4-:R-:W-:-:S04]  /*0780*/  FFMA R5, R5, R6, R12 ;  /* 0x0000000605057223 */ /* 0x010fc8000000000c */
[----:B---3--:R-:W-:-:S04]  /*0790*/  FFMA R5, R16, R17, R5 ;  /* 0x0000001110057223 */ /* 0x008fc80000000005 */
[----:B--2---:R-:W-:-:S04]  /*07a0*/  FFMA R5, R18, R19, R5 ;  /* 0x0000001312057223 */ /* 0x004fc80000000005 */
[----:B-----5:R-:W-:-:S07]  /*07b0*/  FFMA R12, R20, R14, R5 ;  /* 0x0000000e140c7223 */ /* 0x020fce0000000005 */
.L_x_4:
[----:B------:R-:W-:Y:S05]  /*07c0*/  BRA.U !UP1, `(.L_x_1) ;  /* 0x0000000109b07547 */ /* 0x000fea000b800000 */
[----:B------:R-:W-:Y:S01]  /*07d0*/  UISETP.NE.AND UP0, UPT, UR5, 0x1, UPT ;  /* 0x000000010500788c */ /* 0x000fe2000bf05270 */
[----:B------:R-:W-:Y:S01]  /*07e0*/  MOV R7, UR4 ;  /* 0x0000000400077c02 */ /* 0x000fe20008000f00 */
[----:B------:R-:W-:Y:S02]  /*07f0*/  ULOP3.LUT UR5, UR21, 0x1, URZ, 0xc0, !UPT ;  /* 0x0000000115057892 */ /* 0x000fe4000f8ec0ff */
[----:B------:R-:W-:Y:S02]  /*0800*/  IMAD.U32 R15, RZ, RZ, UR21 ;  /* 0x00000015ff0f7e24 */ /* 0x000fe4000f8e00ff */
[----:B------:R-:W-:Y:S01]  /*0810*/  UISETP.NE.U32.AND UP1, UPT, UR5, 0x1, UPT ;  /* 0x000000010500788c */ /* 0x000fe2000bf25070 */
[----:B------:R-:W-:-:S04]  /*0820*/  PLOP3.LUT P1, PT, PT, PT, UP0, 0x80, 0x8 ;  /* 0x000000000008781c */ /* 0x000fc80003f2f008 */
[----:B------:R-:W1:Y:S01]  /*0830*/  @UP0 LDCU.64 UR6, c[0x0][0x388] ;  /* 0x00007100ff0607ac */ /* 0x000e620008000a00 */
[----:B------:R-:W-:Y:S01]  /*0840*/  PLOP3.LUT P0, PT, PT, PT, UP1, 0x80, 0x8 ;  /* 0x000000000008781c */ /* 0x000fe20003f0f018 */
[----:B------:R-:W2:Y:S01]  /*0850*/  @UP0 LDCU.64 UR8, c[0x0][0x390] ;  /* 0x00007200ff0807ac */ /* 0x000ea20008000a00 */
[----:B------:R-:W3:Y:S06]  /*0860*/  @UP0 LDCU.64 UR10, c[0x0][0x388] ;  /* 0x00007100ff0a07ac */ /* 0x000eec0008000a00 */
[C---:B------:R-:W-:Y:S02]  /*0870*/  @P1 IADD3 R3, PT, PT, R13.reuse, UR4, RZ ;  /* 0x000000040d031c10 */ /* 0x040fe4000fffe0ff */
[----:B------:R-:W-:Y:S01]  /*0880*/  @P1 IADD3 R6, P2, PT, R13, UR4, RZ ;  /* 0x000000040d061c10 */ /* 0x000fe2000ff5e0ff */
[----:B------:R-:W4:Y:S01]  /*0890*/  @!UP1 LDCU.64 UR12, c[0x0][0x388] ;  /* 0x00007100ff0c97ac */ /* 0x000f220008000a00 */
[----:B------:R-:W-:Y:S01]  /*08a0*/  @UP0 UIADD3 UR4, UPT, UPT, UR4, 0x2, URZ ;  /* 0x0000000204040890 */ /* 0x000fe2000fffe0ff */
[----:B-1----:R-:W-:-:S02]  /*08b0*/  MOV R10, UR6 ;  /* 0x00000006000a7c02 */ /* 0x002fc40008000f00 */
[----:B------:R-:W-:Y:S01]  /*08c0*/  MOV R11, UR7 ;  /* 0x00000007000b7c02 */ /* 0x000fe20008000f00 */
[----:B------:R-:W1:Y:S01]  /*08d0*/  @!UP1 LDCU.64 UR6, c[0x0][0x390] ;  /* 0x00007200ff0697ac */ /* 0x000e620008000a00 */
[----:B--2---:R-:W-:Y:S02]  /*08e0*/  MOV R4, UR8 ;  /* 0x0000000800047c02 */ /* 0x004fe40008000f00 */
[----:B------:R-:W-:Y:S01]  /*08f0*/  MOV R5, UR9 ;  /* 0x0000000900057c02 */ /* 0x000fe20008000f00 */
[----:B------:R-:W-:-:S04]  /*0900*/  @P1 IMAD.WIDE.U32 R10, R3, 0x4, R10 ;  /* 0x00000004030a1825 */ /* 0x000fc800078e000a */
[----:B------:R-:W-:Y:S01]  /*0910*/  @P1 IMAD R3, R7, UR21, R0 ;  /* 0x0000001507031c24 */ /* 0x000fe2000f8e0200 */
[----:B------:R-:W-:Y:S01]  /*0920*/  @P1 IADD3.X R7, PT, PT, RZ, RZ, RZ, P2, !PT ;  /* 0x000000ffff071210 */ /* 0x000fe200017fe4ff */
[----:B0-----:R-:W2:Y:S01]  /*0930*/  @P1 LDG.E R11, desc[UR18][R10.64] ;  /* 0x000000120a0b1981 */ /* 0x001ea2000c1e1900 */
[C---:B---3--:R-:W-:Y:S01]  /*0940*/  @P1 LEA R2, P2, R6.reuse, UR10, 0x2 ;  /* 0x0000000a06021c11 */ /* 0x048fe2000f8410ff */
[----:B------:R-:W-:Y:S01]  /*0950*/  @P1 IMAD.WIDE R4, R3, 0x4, R4 ;  /* 0x0000000403041825 */ /* 0x000fe200078e0204 */
[----:B------:R-:W-:Y:S02]  /*0960*/  MOV R19, UR4 ;  /* 0x0000000400137c02 */ /* 0x000fe40008000f00 */
[----:B------:R-:W-:Y:S02]  /*0970*/  @P1 LEA.HI.X R3, R6, UR11, R7, 0x2, P2 ;  /* 0x0000000b06031c11 */ /* 0x000fe400090f1407 */
[----:B----4-:R-:W-:Y:S01]  /*0980*/  MOV R6, UR12 ;  /* 0x0000000c00067c02 */ /* 0x010fe20008000f00 */
[----:B------:R-:W-:Y:S01]  /*0990*/  @P1 IMAD.WIDE.U32 R14, R15, 0x4, R4 ;  /* 0x000000040f0e1825 */ /* 0x000fe200078e0004 */
[----:B------:R-:W-:Y:S01]  /*09a0*/  MOV R7, UR13 ;  /* 0x0000000d00077c02 */ /* 0x000fe20008000f00 */
[----:B------:R-:W2:Y:S01]  /*09b0*/  @P1 LDG.E R4, desc[UR18][R4.64] ;  /* 0x0000001204041981 */ /* 0x000ea2000c1e1900 */
[----:B------:R-:W-:Y:S01]  /*09c0*/  @!P0 IADD3 R17, PT, PT, R13, UR4, RZ ;  /* 0x000000040d118c10 */ /* 0x000fe2000fffe0ff */
[----:B------:R-:W-:Y:S01]  /*09d0*/  @!P0 IMAD R19, R19, UR21, R0 ;  /* 0x0000001513138c24 */ /* 0x000fe2000f8e0200 */
[----:B-1----:R-:W-:Y:S01]  /*09e0*/  MOV R8, UR6 ;  /* 0x0000000600087c02 */ /* 0x002fe20008000f00 */
[----:B------:R-:W3:Y:S01]  /*09f0*/  @P1 LDG.E R14, desc[UR18][R14.64] ;  /* 0x000000120e0e1981 */ /* 0x000ee2000c1e1900 */
[----:B------:R-:W-:Y:S01]  /*0a00*/  MOV R9, UR7 ;  /* 0x0000000700097c02 */ /* 0x000fe20008000f00 */
[----:B------:R-:W-:-:S02]  /*0a10*/  @!P0 IMAD.WIDE.U32 R6, R17, 0x4, R6 ;  /* 0x0000000411068825 */ /* 0x000fc400078e0006 */
[----:B------:R-:W3:Y:S02]  /*0a20*/  @P1 LDG.E R2, desc[UR18][R2.64+0x4] ;  /* 0x0000041202021981 */ /* 0x000ee4000c1e1900 */
[----:B------:R-:W-:Y:S02]  /*0a30*/  @!P0 IMAD.WIDE R8, R19, 0x4, R8 ;  /* 0x0000000413088825 */ /* 0x000fe400078e0208 */
[----:B------:R-:W4:Y:S04]  /*0a40*/  @!P0 LDG.E R7, desc[UR18][R6.64] ;  /* 0x0000001206078981 */ /* 0x000f28000c1e1900 */
[----:B------:R-:W4:Y:S01]  /*0a50*/  @!P0 LDG.E R8, desc[UR18][R8.64] ;  /* 0x0000001208088981 */ /* 0x000f22000c1e1900 */
[----:B--2---:R-:W-:-:S04]  /*0a60*/  @P1 FFMA R11, R11, R4, R12 ;  /* 0x000000040b0b1223 */ /* 0x004fc8000000000c */
[----:B---3--:R-:W-:-:S04]  /*0a70*/  @P1 FFMA R12, R2, R14, R11 ;  /* 0x0000000e020c1223 */ /* 0x008fc8000000000b */
[----:B----4-:R-:W-:-:S07]  /*0a80*/  @!P0 FFMA R12, R7, R8, R12 ;  /* 0x00000008070c8223 */ /* 0x010fce000000000c */
.L_x_1:
[----:B------:R-:W1:Y:S01]  /*0a90*/  LDC.64 R2, c[0x0][0x380] ;  /* 0x0000e000ff027b82 */ /* 0x000e620000000a00 */
[----:B------:R-:W-:-:S05]  /*0aa0*/  IADD3 R13, PT, PT, R0, R13, RZ ;  /* 0x0000000d000d7210 */ /* 0x000fca0007ffe0ff */
[----:B-1----:R-:W-:-:S05]  /*0ab0*/  IMAD.WIDE R2, R13, 0x4, R2 ;  /* 0x000000040d027825 */ /* 0x002fca00078e0202 */
[----:B0-----:R-:W-:Y:S01]  /*0ac0*/  STG.E desc[UR18][R2.64], R12 ;  /* 0x0000000c02007986 */ /* 0x001fe2000c101912 */
[----:B------:R-:W-:Y:S05]  /*0ad0*/  EXIT ;  /* 0x000000000000794d */ /* 0x000fea0003800000 */
.L_x_5:
        /* <DEDUP_REMOVED lines=10> */
.L_x_7:


//--------------------- .nv.shared.reserved.0     --------------------------
	.section	.nv.shared.reserved.0,"aw",@nobits
	.weak		__nv_reservedSMEM_offset_0_alias
	.size		__nv_reservedSMEM_offset_0_alias, 0, 64
	.other		__nv_reservedSMEM_offset_0_alias,@"STO_CUDA_RESERVED_SHARED STV_DEFAULT"
__nv_reservedSMEM_offset_0_alias:
	.zero		0
	.zero		64


//--------------------- .nv.constant0._Z16Suma_Matrices_GMPfS_S_i --------------------------
	.section	.nv.constant0._Z16Suma_Matrices_GMPfS_S_i,"a",@progbits
	.sectionflags	@""
	.align	4
.nv.constant0._Z16Suma_Matrices_GMPfS_S_i:
	.zero		924


//--------------------- .nv.constant0._Z22Multiplica_Matrices_GMPfS_S_ii --------------------------
	.section	.nv.constant0._Z22Multiplica_Matrices_GMPfS_S_ii,"a",@progbits
	.sectionflags	@""
	.align	4
.nv.constant0._Z22Multiplica_Matrices_GMPfS_S_ii:
	.zero		928


//--------------------- SYMBOLS --------------------------

	.type		.nv.reservedSmem.offset0,@object
	.size		.nv.reservedSmem.offset0,0x4
